//
// Generated by NVIDIA NVVM Compiler
//
// Compiler Build ID: CL-36424714
// Cuda compilation tools, release 13.0, V13.0.88
// Based on NVVM 20.0.0
//

.version 9.0
.target sm_100
.address_size 64

	// .globl	test
// block has been demoted

.visible .entry test(
	.param .u64 .ptr .align 1 test_param_0,
	.param .u64 .ptr .align 1 test_param_1,
	.param .u32 test_param_2
)
{
	.reg .b32 	%r<16>;
	.reg .b64 	%rd<3>;
	// demoted variable
	.shared .align 4 .b8 block[16384];
	ld.param.u64 	%rd1, [test_param_0];
	cvta.to.global.u64 	%rd2, %rd1;
	ld.global.u32 	%r1, [%rd2];
	mov.u32 	%r2, %tid.x;
	shl.b32 	%r3, %r2, 2;
	mov.u32 	%r4, block;
	add.s32 	%r5, %r4, %r3;
	st.shared.u32 	[%r5], %r1;
	mov.u32 	%r6, %tid.y;
	shl.b32 	%r7, %r6, 2;
	add.s32 	%r8, %r4, %r7;
	ld.shared.u32 	%r9, [%r8];
	mov.u32 	%r10, %tid.z;
	shl.b32 	%r11, %r10, 2;
	add.s32 	%r12, %r4, %r11;
	ld.shared.u32 	%r13, [%r12];
	atom.relaxed.shared.cas.b32 	%r14, [%r5], %r9, %r13;
	ld.shared.u32 	%r15, [%r5];
	st.global.u32 	[%rd2+4], %r15;
	ret;

}


// ===== COMPILED SASS (sm_100) =====

	.target	sm_100

	.elftype	@"ET_EXEC"


//--------------------- .note.nv.tkinfo           --------------------------
	.section	.note.nv.tkinfo,"",@"SHT_NOTE"
	.sectionflags	@"SHF_NOTE_NV_TKINFO"
	.tkinfo
        /*0018*/ 	.word	0x00000002
        /*0030*/ 	.string	""
        /*0030*/ 	.string	"ptxas"
        /*0030*/ 	.string	"Cuda compilation tools, release 13.0, V13.0.88"
        /*0030*/ 	.string	"Build cuda_13.0.r13.0/compiler.36424714_0"
        /*0030*/ 	.string	"-arch sm_100 -m 64 "



//--------------------- .note.nv.cuinfo           --------------------------
	.section	.note.nv.cuinfo,"",@"SHT_NOTE"
	.sectionflags	@"SHF_NOTE_NV_CUINFO"
        /*0018*/ 	.short	0x0002
        /*001a*/ 	.short	0x0064
        /*001c*/ 	.short	0x0082
	.zero		2


//--------------------- .nv.info                  --------------------------
	.section	.nv.info,"",@"SHT_CUDA_INFO"
	.align	4


	//----- nvinfo : EIATTR_REGCOUNT
	.align		4
        /*0000*/ 	.byte	0x04, 0x2f
        /*0002*/ 	.short	(.L_1 - .L_0)
	.align		4
.L_0:
        /*0004*/ 	.word	index@(test)
        /*0008*/ 	.word	0x0000000c


	//----- nvinfo : EIATTR_FRAME_SIZE
	.align		4
.L_1:
        /*000c*/ 	.byte	0x04, 0x11
        /*000e*/ 	.short	(.L_3 - .L_2)
	.align		4
.L_2:
        /*0010*/ 	.word	index@(test)
        /*0014*/ 	.word	0x00000000


	//----- nvinfo : EIATTR_MIN_STACK_SIZE
	.align		4
.L_3:
        /*0018*/ 	.byte	0x04, 0x12
        /*001a*/ 	.short	(.L_5 - .L_4)
	.align		4
.L_4:
        /*001c*/ 	.word	index@(test)
        /*0020*/ 	.word	0x00000000
.L_5:


//--------------------- .nv.compat                --------------------------
	.section	.nv.compat,"",@"SHT_CUDA_COMPAT_INFO"
	.align	4
        /*0000*/ 	.byte	0x02, 0x09, 0x00, 0x00, 0x02, 0x02, 0x01, 0x00, 0x02, 0x05, 0x05, 0x00, 0x03, 0x07, 0x01, 0x01
        /*0010*/ 	.byte	0x02, 0x03, 0x00, 0x00, 0x02, 0x06, 0x01, 0x00, 0x04, 0x0b, 0x08, 0x00, 0x09, 0x00, 0x00, 0x00
        /*0020*/ 	.byte	0x00, 0x00, 0x00, 0x00


//--------------------- .nv.info.test             --------------------------
	.section	.nv.info.test,"",@"SHT_CUDA_INFO"
	.sectionflags	@""
	.align	4


	//----- nvinfo : EIATTR_CUDA_API_VERSION
	.align		4
        /*0000*/ 	.byte	0x04, 0x37
        /*0002*/ 	.short	(.L_7 - .L_6)
.L_6:
        /*0004*/ 	.word	0x00000082


	//----- nvinfo : EIATTR_KPARAM_INFO
	.align		4
.L_7:
        /*0008*/ 	.byte	0x04, 0x17
        /*000a*/ 	.short	(.L_9 - .L_8)
.L_8:
        /*000c*/ 	.word	0x00000000
        /*0010*/ 	.short	0x0002
        /*0012*/ 	.short	0x0010
        /*0014*/ 	.byte	0x00, 0xf0, 0x11, 0x00


	//----- nvinfo : EIATTR_KPARAM_INFO
	.align		4
.L_9:
        /*0018*/ 	.byte	0x04, 0x17
        /*001a*/ 	.short	(.L_11 - .L_10)
.L_10:
        /*001c*/ 	.word	0x00000000
        /*0020*/ 	.short	0x0001
        /*0022*/ 	.short	0x0008
        /*0024*/ 	.byte	0x00, 0xf5, 0x21, 0x00


	//----- nvinfo : EIATTR_KPARAM_INFO
	.align		4
.L_11:
        /*0028*/ 	.byte	0x04, 0x17
        /*002a*/ 	.short	(.L_13 - .L_12)
.L_12:
        /*002c*/ 	.word	0x00000000
        /*0030*/ 	.short	0x0000
        /*0032*/ 	.short	0x0000
        /*0034*/ 	.byte	0x00, 0xf5, 0x21, 0x00


	//----- nvinfo : EIATTR_SPARSE_MMA_MASK
	.align		4
.L_13:
        /*0038*/ 	.byte	0x03, 0x50
        /*003a*/ 	.short	0x0000


	//----- nvinfo : EIATTR_MAXREG_COUNT
	.align		4
        /*003c*/ 	.byte	0x03, 0x1b
        /*003e*/ 	.short	0x00ff


	//----- nvinfo : EIATTR_MERCURY_ISA_VERSION
	.align		4
        /*0040*/ 	.byte	0x03, 0x5f
        /*0042*/ 	.short	0x0101


	//----- nvinfo : EIATTR_VRC_CTA_INIT_COUNT
	.align		4
        /*0044*/ 	.byte	0x02, 0x4a
	.zero		1
	.zero		1


	//----- nvinfo : EIATTR_EXIT_INSTR_OFFSETS
	.align		4
        /*0048*/ 	.byte	0x04, 0x1c
        /*004a*/ 	.short	(.L_15 - .L_14)


	//   ....[0]....
.L_14:
        /*004c*/ 	.word	0x00000130


	//----- nvinfo : EIATTR_CBANK_PARAM_SIZE
	.align		4
.L_15:
        /*0050*/ 	.byte	0x03, 0x19
        /*0052*/ 	.short	0x0014


	//----- nvinfo : EIATTR_PARAM_CBANK
	.align		4
        /*0054*/ 	.byte	0x04, 0x0a
        /*0056*/ 	.short	(.L_17 - .L_16)
	.align		4
.L_16:
        /*0058*/ 	.word	index@(.nv.constant0.test)
        /*005c*/ 	.short	0x0380
        /*005e*/ 	.short	0x0014


	//----- nvinfo : EIATTR_SW_WAR
	.align		4
.L_17:
        /*0060*/ 	.byte	0x04, 0x36
        /*0062*/ 	.short	(.L_19 - .L_18)
.L_18:
        /*0064*/ 	.word	0x00000008
.L_19:


//--------------------- .nv.callgraph             --------------------------
	.section	.nv.callgraph,"",@"SHT_CUDA_CALLGRAPH"
	.align	4
	.sectionentsize	8
	.align		4
        /*0000*/ 	.word	0x00000000
	.align		4
        /*0004*/ 	.word	0xffffffff
	.align		4
        /*0008*/ 	.word	0x00000000
	.align		4
        /*000c*/ 	.word	0xfffffffe
	.align		4
        /*0010*/ 	.word	0x00000000
	.align		4
        /*0014*/ 	.word	0xfffffffd
	.align		4
        /*0018*/ 	.word	0x00000000
	.align		4
        /*001c*/ 	.word	0xfffffffc


//--------------------- .text.test                --------------------------
	.section	.text.test,"ax",@progbits
	.align	128
        .global         test
        .type           test,@function
        .size           test,(.L_x_1 - test)
        .other          test,@"STO_CUDA_ENTRY STV_DEFAULT"
test:
.text.test:
[----:B------:R-:W-:Y:S08]  /*0000*/  LDC R1, c[0x0][0x37c] ;  /* 0x0000df00ff017b82 */ /* 0x000ff00000000800 */
[----:B------:R-:W0:Y:S01]  /*0010*/  LDC.64 R2, c[0x0][0x380] ;  /* 0x0000e000ff027b82 */ /* 0x000e220000000a00 */
[----:B------:R-:W0:Y:S02]  /*0020*/  LDCU.64 UR6, c[0x0][0x358] ;  /* 0x00006b00ff0677ac */ /* 0x000e240008000a00 */
[----:B0-----:R-:W2:Y:S05]  /*0030*/  LDG.E R0, desc[UR6][R2.64] ;  /* 0x0000000602007981 */ /* 0x001eaa000c1e1900 */
[----:B------:R-:W0:Y:S01]  /*0040*/  S2UR UR5, SR_CgaCtaId ;  /* 0x00000000000579c3 */ /* 0x000e220000008800 */
[----:B------:R-:W-:Y:S01]  /*0050*/  UMOV UR4, 0x400 ;  /* 0x0000040000047882 */ /* 0x000fe20000000000 */
[----:B------:R-:W1:Y:S01]  /*0060*/  S2R R5, SR_TID.X ;  /* 0x0000000000057919 */ /* 0x000e620000002100 */
[----:B------:R-:W3:Y:S01]  /*0070*/  S2R R7, SR_TID.Z ;  /* 0x0000000000077919 */ /* 0x000ee20000002300 */
[----:B------:R-:W4:Y:S01]  /*0080*/  S2R R4, SR_TID.Y ;  /* 0x0000000000047919 */ /* 0x000f220000002200 */
[----:B0-----:R-:W-:-:S06]  /*0090*/  ULEA UR4, UR5, UR4, 0x18 ;  /* 0x0000000405047291 */ /* 0x001fcc000f8ec0ff */
[----:B-1----:R-:W-:Y:S02]  /*00a0*/  LEA R5, R5, UR4, 0x2 ;  /* 0x0000000405057c11 */ /* 0x002fe4000f8e10ff */
[----:B---3--:R-:W-:Y:S02]  /*00b0*/  LEA R7, R7, UR4, 0x2 ;  /* 0x0000000407077c11 */ /* 0x008fe4000f8e10ff */
[----:B----4-:R-:W-:Y:S01]  /*00c0*/  LEA R4, R4, UR4, 0x2 ;  /* 0x0000000404047c11 */ /* 0x010fe2000f8e10ff */
[----:B--2---:R-:W-:Y:S04]  /*00d0*/  STS [R5], R0 ;  /* 0x0000000005007388 */ /* 0x004fe80000000800 */
[----:B------:R-:W-:Y:S04]  /*00e0*/  LDS R6, [R4] ;  /* 0x0000000004067984 */ /* 0x000fe80000000800 */
[----:B------:R-:W0:Y:S04]  /*00f0*/  LDS R7, [R7] ;  /* 0x0000000007077984 */ /* 0x000e280000000800 */
[----:B0-----:R-:W-:Y:S04]  /*0100*/  ATOMS.CAS RZ, [R5], R6, R7 ;  /* 0x0000000605ff738d */ /* 0x001fe80000000007 */
[----:B------:R-:W0:Y:S04]  /*0110*/  LDS R9, [R5] ;  /* 0x0000000005097984 */ /* 0x000e280000000800 */
[----:B0-----:R-:W-:Y:S01]  /*0120*/  STG.E desc[UR6][R2.64+0x4], R9 ;  /* 0x0000040902007986 */ /* 0x001fe2000c101906 */
[----:B------:R-:W-:Y:S05]  /*0130*/  EXIT ;  /* 0x000000000000794d */ /* 0x000fea0003800000 */
.L_x_0:
[----:B------:R-:W-:-:S00]  /*0140*/  BRA `(.L_x_0) ;  /* 0xfffffffc00fc7947 */ /* 0x000fc0000383ffff */
[----:B------:R-:W-:-:S00]  /*0150*/  NOP ;  /* 0x0000000000007918 */ /* 0x000fc00000000000 */
        /* <DEDUP_REMOVED lines=10> */
.L_x_1:


//--------------------- .nv.shared.test           --------------------------
	.section	.nv.shared.test,"aw",@nobits
	.sectionflags	@""
	.align	4
.nv.shared.test:
	.zero		17408


//--------------------- .nv.shared.reserved.0     --------------------------
	.section	.nv.shared.reserved.0,"aw",@nobits
	.weak		__nv_reservedSMEM_offset_0_alias
	.size		__nv_reservedSMEM_offset_0_alias, 0, 64
	.other		__nv_reservedSMEM_offset_0_alias,@"STO_CUDA_RESERVED_SHARED STV_DEFAULT"
__nv_reservedSMEM_offset_0_alias:
	.zero		0
	.zero		64


//--------------------- .nv.constant0.test        --------------------------
	.section	.nv.constant0.test,"a",@progbits
	.sectionflags	@""
	.align	4
.nv.constant0.test:
	.zero		916


//--------------------- SYMBOLS --------------------------

	.type		.nv.reservedSmem.offset0,@object
	.size		.nv.reservedSmem.offset0,0x4
	.type		.nv.reservedSmem.cap,@object
	.size		.nv.reservedSmem.cap,0x4
